//
// Generated by NVIDIA NVVM Compiler
//
// Compiler Build ID: CL-36424714
// Cuda compilation tools, release 13.0, V13.0.88
// Based on NVVM 20.0.0
//

.version 9.0
.target sm_100
.address_size 64

	// .globl	hello_world
.extern .func  (.param .b32 func_retval0) vprintf
(
	.param .b64 vprintf_param_0,
	.param .b64 vprintf_param_1
)
;
.global .align 1 .b8 $str[43] = {72, 101, 108, 108, 111, 32, 87, 111, 114, 108, 100, 33, 32, 102, 114, 111, 109, 32, 116, 104, 114, 101, 97, 100, 32, 91, 37, 100, 44, 37, 100, 93, 32, 111, 110, 32, 71, 80, 71, 80, 85, 10};

.visible .entry hello_world()
{
	.local .align 8 .b8 	__local_depot0[8];
	.reg .b64 	%SP;
	.reg .b64 	%SPL;
	.reg .b32 	%r<5>;
	.reg .b64 	%rd<5>;

	mov.u64 	%SPL, __local_depot0;
	cvta.local.u64 	%SP, %SPL;
	add.u64 	%rd1, %SP, 0;
	add.u64 	%rd2, %SPL, 0;
	mov.u32 	%r1, %tid.x;
	mov.u32 	%r2, %ctaid.x;
	st.local.v2.u32 	[%rd2], {%r1, %r2};
	mov.u64 	%rd3, $str;
	cvta.global.u64 	%rd4, %rd3;
	{ // callseq 0, 0
	.param .b64 param0;
	st.param.b64 	[param0], %rd4;
	.param .b64 param1;
	st.param.b64 	[param1], %rd1;
	.param .b32 retval0;
	call.uni (retval0), 
	vprintf, 
	(
	param0, 
	param1
	);
	ld.param.b32 	%r3, [retval0];
	} // callseq 0
	ret;

}


// ===== COMPILED SASS (sm_100) =====

	.target	sm_100

	.elftype	@"ET_EXEC"


//--------------------- .note.nv.tkinfo           --------------------------
	.section	.note.nv.tkinfo,"",@"SHT_NOTE"
	.sectionflags	@"SHF_NOTE_NV_TKINFO"
	.tkinfo
        /*0018*/ 	.word	0x00000002
        /*0030*/ 	.string	""
        /*0030*/ 	.string	"ptxas"
        /*0030*/ 	.string	"Cuda compilation tools, release 13.0, V13.0.88"
        /*0030*/ 	.string	"Build cuda_13.0.r13.0/compiler.36424714_0"
        /*0030*/ 	.string	"-arch sm_100 -m 64 "



//--------------------- .note.nv.cuinfo           --------------------------
	.section	.note.nv.cuinfo,"",@"SHT_NOTE"
	.sectionflags	@"SHF_NOTE_NV_CUINFO"
        /*0018*/ 	.short	0x0002
        /*001a*/ 	.short	0x0064
        /*001c*/ 	.short	0x0082
	.zero		2


//--------------------- .nv.info                  --------------------------
	.section	.nv.info,"",@"SHT_CUDA_INFO"
	.align	4


	//----- nvinfo : EIATTR_REGCOUNT
	.align		4
        /*0000*/ 	.byte	0x04, 0x2f
        /*0002*/ 	.short	(.L_2 - .L_1)
	.align		4
.L_1:
        /*0004*/ 	.word	index@(hello_world)
        /*0008*/ 	.word	0x00000018


	//----- nvinfo : EIATTR_FRAME_SIZE
	.align		4
.L_2:
        /*000c*/ 	.byte	0x04, 0x11
        /*000e*/ 	.short	(.L_4 - .L_3)
	.align		4
.L_3:
        /*0010*/ 	.word	index@(hello_world)
        /*0014*/ 	.word	0x00000008


	//----- nvinfo : EIATTR_MIN_STACK_SIZE
	.align		4
.L_4:
        /*0018*/ 	.byte	0x04, 0x12
        /*001a*/ 	.short	(.L_6 - .L_5)
	.align		4
.L_5:
        /*001c*/ 	.word	index@(hello_world)
        /*0020*/ 	.word	0x00000008
.L_6:


//--------------------- .nv.compat                --------------------------
	.section	.nv.compat,"",@"SHT_CUDA_COMPAT_INFO"
	.align	4
        /*0000*/ 	.byte	0x02, 0x09, 0x00, 0x00, 0x02, 0x02, 0x01, 0x00, 0x02, 0x05, 0x05, 0x00, 0x03, 0x07, 0x01, 0x01
        /*0010*/ 	.byte	0x02, 0x03, 0x00, 0x00, 0x02, 0x06, 0x01, 0x00, 0x04, 0x0b, 0x08, 0x00, 0x09, 0x00, 0x00, 0x00
        /*0020*/ 	.byte	0x00, 0x00, 0x00, 0x00


//--------------------- .nv.info.hello_world      --------------------------
	.section	.nv.info.hello_world,"",@"SHT_CUDA_INFO"
	.sectionflags	@""
	.align	4


	//----- nvinfo : EIATTR_CUDA_API_VERSION
	.align		4
        /*0000*/ 	.byte	0x04, 0x37
        /*0002*/ 	.short	(.L_8 - .L_7)
.L_7:
        /*0004*/ 	.word	0x00000082


	//----- nvinfo : EIATTR_SPARSE_MMA_MASK
	.align		4
.L_8:
        /*0008*/ 	.byte	0x03, 0x50
        /*000a*/ 	.short	0x0000


	//----- nvinfo : EIATTR_MAXREG_COUNT
	.align		4
        /*000c*/ 	.byte	0x03, 0x1b
        /*000e*/ 	.short	0x00ff


	//----- nvinfo : EIATTR_EXTERNS
	.align		4
        /*0010*/ 	.byte	0x04, 0x0f
        /*0012*/ 	.short	(.L_10 - .L_9)


	//   ....[0]....
	.align		4
.L_9:
        /*0014*/ 	.word	index@(vprintf)


	//----- nvinfo : EIATTR_MERCURY_ISA_VERSION
	.align		4
.L_10:
        /*0018*/ 	.byte	0x03, 0x5f
        /*001a*/ 	.short	0x0101


	//----- nvinfo : EIATTR_VRC_CTA_INIT_COUNT
	.align		4
        /*001c*/ 	.byte	0x02, 0x4a
	.zero		1
	.zero		1


	//----- nvinfo : EIATTR_SYSCALL_OFFSETS
	.align		4
        /*0020*/ 	.byte	0x04, 0x46
        /*0022*/ 	.short	(.L_12 - .L_11)


	//   ....[0]....
.L_11:
        /*0024*/ 	.word	0x000000f0


	//----- nvinfo : EIATTR_EXIT_INSTR_OFFSETS
	.align		4
.L_12:
        /*0028*/ 	.byte	0x04, 0x1c
        /*002a*/ 	.short	(.L_14 - .L_13)


	//   ....[0]....
.L_13:
        /*002c*/ 	.word	0x00000100


	//----- nvinfo : EIATTR_SW_WAR
	.align		4
.L_14:
        /*0030*/ 	.byte	0x04, 0x36
        /*0032*/ 	.short	(.L_16 - .L_15)
.L_15:
        /*0034*/ 	.word	0x00000008
.L_16:


//--------------------- .nv.callgraph             --------------------------
	.section	.nv.callgraph,"",@"SHT_CUDA_CALLGRAPH"
	.align	4
	.sectionentsize	8
	.align		4
        /*0000*/ 	.word	0x00000000
	.align		4
        /*0004*/ 	.word	0xffffffff
	.align		4
        /*0008*/ 	.word	index@(hello_world)
	.align		4
        /*000c*/ 	.word	index@(vprintf)
	.align		4
        /*0010*/ 	.word	0x00000000
	.align		4
        /*0014*/ 	.word	0xfffffffe
	.align		4
        /*0018*/ 	.word	0x00000000
	.align		4
        /*001c*/ 	.word	0xfffffffd
	.align		4
        /*0020*/ 	.word	0x00000000
	.align		4
        /*0024*/ 	.word	0xfffffffc


//--------------------- .nv.constant4             --------------------------
	.section	.nv.constant4,"a",@progbits
	.align	8
	.align		8
.nv.constant4:
        /*0000*/ 	.dword	vprintf
	.align		8
        /*0008*/ 	.dword	$str


//--------------------- .text.hello_world         --------------------------
	.section	.text.hello_world,"ax",@progbits
	.align	128
        .global         hello_world
        .type           hello_world,@function
        .size           hello_world,(.L_x_2 - hello_world)
        .other          hello_world,@"STO_CUDA_ENTRY STV_DEFAULT"
hello_world:
.text.hello_world:
[----:B------:R-:W0:Y:S01]  /*0000*/  LDC R1, c[0x0][0x37c] ;  /* 0x0000df00ff017b82 */ /* 0x000e220000000800 */
[----:B------:R-:W1:Y:S01]  /*0010*/  S2R R8, SR_TID.X ;  /* 0x0000000000087919 */ /* 0x000e620000002100 */
[----:B0-----:R-:W-:Y:S01]  /*0020*/  VIADD R1, R1, 0xfffffff8 ;  /* 0xfffffff801017836 */ /* 0x001fe20000000000 */
[----:B------:R-:W-:Y:S01]  /*0030*/  MOV R0, 0x0 ;  /* 0x0000000000007802 */ /* 0x000fe20000000f00 */
[----:B------:R-:W0:Y:S01]  /*0040*/  LDCU UR4, c[0x0][0x2f8] ;  /* 0x00005f00ff0477ac */ /* 0x000e220008000800 */
[----:B------:R-:W1:Y:S03]  /*0050*/  S2R R9, SR_CTAID.X ;  /* 0x0000000000097919 */ /* 0x000e660000002500 */
[----:B------:R2:W3:Y:S01]  /*0060*/  LDC.64 R2, c[0x4][R0] ;  /* 0x0100000000027b82 */ /* 0x0004e20000000a00 */
[----:B------:R-:W4:Y:S01]  /*0070*/  LDCU.64 UR6, c[0x4][0x8] ;  /* 0x01000100ff0677ac */ /* 0x000f220008000a00 */
[----:B------:R-:W5:Y:S01]  /*0080*/  LDCU UR5, c[0x0][0x2fc] ;  /* 0x00005f80ff0577ac */ /* 0x000f620008000800 */
[----:B0-----:R-:W-:Y:S01]  /*0090*/  IADD3 R6, P0, PT, R1, UR4, RZ ;  /* 0x0000000401067c10 */ /* 0x001fe2000ff1e0ff */
[----:B----4-:R-:W-:Y:S01]  /*00a0*/  IMAD.U32 R4, RZ, RZ, UR6 ;  /* 0x00000006ff047e24 */ /* 0x010fe2000f8e00ff */
[----:B------:R-:W-:-:S03]  /*00b0*/  MOV R5, UR7 ;  /* 0x0000000700057c02 */ /* 0x000fc60008000f00 */
[----:B-----5:R-:W-:Y:S01]  /*00c0*/  IMAD.X R7, RZ, RZ, UR5, P0 ;  /* 0x00000005ff077e24 */ /* 0x020fe200080e06ff */
[----:B-1----:R2:W-:Y:S07]  /*00d0*/  STL.64 [R1], R8 ;  /* 0x0000000801007387 */ /* 0x0025ee0000100a00 */
[----:B------:R-:W-:-:S07]  /*00e0*/  LEPC R20, `(.L_x_0) ;  /* 0x000000001014794e */ /* 0x000fce0000000000 */
[----:B--23--:R-:W-:Y:S05]  /*00f0*/  CALL.ABS.NOINC R2 ;  /* 0x0000000002007343 */ /* 0x00cfea0003c00000 */
.L_x_0:
[----:B------:R-:W-:Y:S05]  /*0100*/  EXIT ;  /* 0x000000000000794d */ /* 0x000fea0003800000 */
.L_x_1:
[----:B------:R-:W-:-:S00]  /*0110*/  BRA `(.L_x_1) ;  /* 0xfffffffc00fc7947 */ /* 0x000fc0000383ffff */
[----:B------:R-:W-:-:S00]  /*0120*/  NOP ;  /* 0x0000000000007918 */ /* 0x000fc00000000000 */
        /* <DEDUP_REMOVED lines=13> */
.L_x_2:


//--------------------- .nv.global.init           --------------------------
	.section	.nv.global.init,"aw",@progbits
.nv.global.init:
	.type		$str,@object
	.size		$str,(.L_0 - $str)
$str:
        /*0000*/ 	.byte	0x48, 0x65, 0x6c, 0x6c, 0x6f, 0x20, 0x57, 0x6f, 0x72, 0x6c, 0x64, 0x21, 0x20, 0x66, 0x72, 0x6f
        /*0010*/ 	.byte	0x6d, 0x20, 0x74, 0x68, 0x72, 0x65, 0x61, 0x64, 0x20, 0x5b, 0x25, 0x64, 0x2c, 0x25, 0x64, 0x5d
        /*0020*/ 	.byte	0x20, 0x6f, 0x6e, 0x20, 0x47, 0x50, 0x47, 0x50, 0x55, 0x0a, 0x00
.L_0:


//--------------------- .nv.shared.reserved.0     --------------------------
	.section	.nv.shared.reserved.0,"aw",@nobits
	.weak		__nv_reservedSMEM_offset_0_alias
	.size		__nv_reservedSMEM_offset_0_alias, 0, 64
	.other		__nv_reservedSMEM_offset_0_alias,@"STO_CUDA_RESERVED_SHARED STV_DEFAULT"
__nv_reservedSMEM_offset_0_alias:
	.zero		0
	.zero		64


//--------------------- .nv.constant0.hello_world --------------------------
	.section	.nv.constant0.hello_world,"a",@progbits
	.sectionflags	@""
	.align	4
.nv.constant0.hello_world:
	.zero		896


//--------------------- SYMBOLS --------------------------

	.type		.nv.reservedSmem.offset0,@object
	.size		.nv.reservedSmem.offset0,0x4
	.type		vprintf,@function
